//
// Generated by NVIDIA NVVM Compiler
//
// Compiler Build ID: CL-36424714
// Cuda compilation tools, release 13.0, V13.0.88
// Based on NVVM 20.0.0
//

.version 9.0
.target sm_100
.address_size 64

	// .globl	_Z6matmulPdS_S_mmm

.visible .entry _Z6matmulPdS_S_mmm(
	.param .u64 .ptr .align 1 _Z6matmulPdS_S_mmm_param_0,
	.param .u64 .ptr .align 1 _Z6matmulPdS_S_mmm_param_1,
	.param .u64 .ptr .align 1 _Z6matmulPdS_S_mmm_param_2,
	.param .u64 _Z6matmulPdS_S_mmm_param_3,
	.param .u64 _Z6matmulPdS_S_mmm_param_4,
	.param .u64 _Z6matmulPdS_S_mmm_param_5
)
{
	.reg .pred 	%p<14>;
	.reg .b32 	%r<10>;
	.reg .b64 	%rd<106>;
	.reg .b64 	%fd<55>;

	ld.param.u64 	%rd23, [_Z6matmulPdS_S_mmm_param_0];
	ld.param.u64 	%rd26, [_Z6matmulPdS_S_mmm_param_1];
	ld.param.u64 	%rd27, [_Z6matmulPdS_S_mmm_param_2];
	ld.param.u64 	%rd28, [_Z6matmulPdS_S_mmm_param_3];
	ld.param.u64 	%rd24, [_Z6matmulPdS_S_mmm_param_4];
	ld.param.u64 	%rd29, [_Z6matmulPdS_S_mmm_param_5];
	cvta.to.global.u64 	%rd1, %rd27;
	cvta.to.global.u64 	%rd2, %rd26;
	mov.u32 	%r1, %ntid.x;
	mov.u32 	%r2, %ctaid.x;
	mov.u32 	%r3, %tid.x;
	mad.lo.s32 	%r4, %r1, %r2, %r3;
	mov.u32 	%r5, %ntid.y;
	mov.u32 	%r6, %ctaid.y;
	mov.u32 	%r7, %tid.y;
	mad.lo.s32 	%r8, %r5, %r6, %r7;
	cvt.s64.s32 	%rd3, %r4;
	setp.le.u64 	%p1, %rd28, %rd3;
	cvt.u64.u32 	%rd4, %r8;
	setp.le.u64 	%p2, %rd29, %rd4;
	or.pred  	%p3, %p1, %p2;
	setp.eq.s64 	%p4, %rd24, 0;
	or.pred  	%p5, %p3, %p4;
	@%p5 bra 	$L__BB0_12;
	cvta.to.global.u64 	%rd31, %rd23;
	mul.lo.s64 	%rd5, %rd24, %rd3;
	mad.lo.s64 	%rd32, %rd29, %rd3, %rd4;
	shl.b64 	%rd33, %rd32, 3;
	add.s64 	%rd6, %rd31, %rd33;
	ld.global.f64 	%fd52, [%rd6];
	add.s64 	%rd34, %rd24, -1;
	setp.lt.u64 	%p6, %rd34, 7;
	mov.b64 	%rd104, 0;
	@%p6 bra 	$L__BB0_4;
	and.b64  	%rd104, %rd24, -8;
	shl.b64 	%rd35, %rd4, 3;
	add.s64 	%rd101, %rd1, %rd35;
	shl.b64 	%rd36, %rd5, 3;
	add.s64 	%rd37, %rd36, %rd2;
	add.s64 	%rd100, %rd37, 32;
	mov.u64 	%rd102, %rd104;
$L__BB0_3:
	.pragma "nounroll";
	ld.global.f64 	%fd9, [%rd100+-32];
	ld.global.f64 	%fd10, [%rd101];
	fma.rn.f64 	%fd11, %fd9, %fd10, %fd52;
	st.global.f64 	[%rd6], %fd11;
	ld.global.f64 	%fd12, [%rd100+-24];
	shl.b64 	%rd38, %rd29, 3;
	add.s64 	%rd39, %rd101, %rd38;
	ld.global.f64 	%fd13, [%rd39];
	fma.rn.f64 	%fd14, %fd12, %fd13, %fd11;
	st.global.f64 	[%rd6], %fd14;
	ld.global.f64 	%fd15, [%rd100+-16];
	add.s64 	%rd40, %rd39, %rd38;
	ld.global.f64 	%fd16, [%rd40];
	fma.rn.f64 	%fd17, %fd15, %fd16, %fd14;
	st.global.f64 	[%rd6], %fd17;
	ld.global.f64 	%fd18, [%rd100+-8];
	add.s64 	%rd41, %rd40, %rd38;
	ld.global.f64 	%fd19, [%rd41];
	fma.rn.f64 	%fd20, %fd18, %fd19, %fd17;
	st.global.f64 	[%rd6], %fd20;
	ld.global.f64 	%fd21, [%rd100];
	add.s64 	%rd42, %rd41, %rd38;
	ld.global.f64 	%fd22, [%rd42];
	fma.rn.f64 	%fd23, %fd21, %fd22, %fd20;
	st.global.f64 	[%rd6], %fd23;
	ld.global.f64 	%fd24, [%rd100+8];
	add.s64 	%rd43, %rd42, %rd38;
	ld.global.f64 	%fd25, [%rd43];
	fma.rn.f64 	%fd26, %fd24, %fd25, %fd23;
	st.global.f64 	[%rd6], %fd26;
	ld.global.f64 	%fd27, [%rd100+16];
	add.s64 	%rd44, %rd43, %rd38;
	ld.global.f64 	%fd28, [%rd44];
	fma.rn.f64 	%fd29, %fd27, %fd28, %fd26;
	st.global.f64 	[%rd6], %fd29;
	ld.global.f64 	%fd30, [%rd100+24];
	add.s64 	%rd45, %rd44, %rd38;
	ld.global.f64 	%fd31, [%rd45];
	fma.rn.f64 	%fd52, %fd30, %fd31, %fd29;
	st.global.f64 	[%rd6], %fd52;
	add.s64 	%rd102, %rd102, -8;
	shl.b64 	%rd46, %rd29, 6;
	add.s64 	%rd101, %rd101, %rd46;
	add.s64 	%rd100, %rd100, 64;
	setp.ne.s64 	%p7, %rd102, 0;
	@%p7 bra 	$L__BB0_3;
$L__BB0_4:
	and.b64  	%rd17, %rd24, 7;
	setp.eq.s64 	%p8, %rd17, 0;
	@%p8 bra 	$L__BB0_12;
	and.b64  	%rd18, %rd24, 3;
	setp.lt.u64 	%p9, %rd17, 4;
	@%p9 bra 	$L__BB0_7;
	add.s64 	%rd47, %rd104, %rd5;
	shl.b64 	%rd48, %rd47, 3;
	add.s64 	%rd49, %rd2, %rd48;
	ld.global.f64 	%fd32, [%rd49];
	mad.lo.s64 	%rd50, %rd104, %rd29, %rd4;
	shl.b64 	%rd51, %rd50, 3;
	add.s64 	%rd52, %rd1, %rd51;
	ld.global.f64 	%fd33, [%rd52];
	fma.rn.f64 	%fd34, %fd32, %fd33, %fd52;
	st.global.f64 	[%rd6], %fd34;
	add.s64 	%rd53, %rd104, 1;
	and.b64  	%rd54, %rd53, 4294967295;
	add.s64 	%rd55, %rd54, %rd5;
	shl.b64 	%rd56, %rd55, 3;
	add.s64 	%rd57, %rd2, %rd56;
	ld.global.f64 	%fd35, [%rd57];
	mad.lo.s64 	%rd58, %rd54, %rd29, %rd4;
	shl.b64 	%rd59, %rd58, 3;
	add.s64 	%rd60, %rd1, %rd59;
	ld.global.f64 	%fd36, [%rd60];
	fma.rn.f64 	%fd37, %fd35, %fd36, %fd34;
	st.global.f64 	[%rd6], %fd37;
	add.s64 	%rd61, %rd104, 2;
	and.b64  	%rd62, %rd61, 4294967295;
	add.s64 	%rd63, %rd62, %rd5;
	shl.b64 	%rd64, %rd63, 3;
	add.s64 	%rd65, %rd2, %rd64;
	ld.global.f64 	%fd38, [%rd65];
	mad.lo.s64 	%rd66, %rd62, %rd29, %rd4;
	shl.b64 	%rd67, %rd66, 3;
	add.s64 	%rd68, %rd1, %rd67;
	ld.global.f64 	%fd39, [%rd68];
	fma.rn.f64 	%fd40, %fd38, %fd39, %fd37;
	st.global.f64 	[%rd6], %fd40;
	add.s64 	%rd69, %rd104, 3;
	and.b64  	%rd70, %rd69, 4294967295;
	add.s64 	%rd71, %rd70, %rd5;
	shl.b64 	%rd72, %rd71, 3;
	add.s64 	%rd73, %rd2, %rd72;
	ld.global.f64 	%fd41, [%rd73];
	mad.lo.s64 	%rd74, %rd70, %rd29, %rd4;
	shl.b64 	%rd75, %rd74, 3;
	add.s64 	%rd76, %rd1, %rd75;
	ld.global.f64 	%fd42, [%rd76];
	fma.rn.f64 	%fd52, %fd41, %fd42, %fd40;
	st.global.f64 	[%rd6], %fd52;
	add.s64 	%rd77, %rd104, 4;
	and.b64  	%rd104, %rd77, 4294967295;
$L__BB0_7:
	setp.eq.s64 	%p10, %rd18, 0;
	@%p10 bra 	$L__BB0_12;
	setp.eq.s64 	%p11, %rd18, 1;
	@%p11 bra 	$L__BB0_10;
	add.s64 	%rd78, %rd104, %rd5;
	shl.b64 	%rd79, %rd78, 3;
	add.s64 	%rd80, %rd2, %rd79;
	ld.global.f64 	%fd43, [%rd80];
	mad.lo.s64 	%rd81, %rd104, %rd29, %rd4;
	shl.b64 	%rd82, %rd81, 3;
	add.s64 	%rd83, %rd1, %rd82;
	ld.global.f64 	%fd44, [%rd83];
	fma.rn.f64 	%fd45, %fd43, %fd44, %fd52;
	st.global.f64 	[%rd6], %fd45;
	add.s64 	%rd84, %rd104, 1;
	and.b64  	%rd85, %rd84, 4294967295;
	add.s64 	%rd86, %rd85, %rd5;
	shl.b64 	%rd87, %rd86, 3;
	add.s64 	%rd88, %rd2, %rd87;
	ld.global.f64 	%fd46, [%rd88];
	mad.lo.s64 	%rd89, %rd85, %rd29, %rd4;
	shl.b64 	%rd90, %rd89, 3;
	add.s64 	%rd91, %rd1, %rd90;
	ld.global.f64 	%fd47, [%rd91];
	fma.rn.f64 	%fd52, %fd46, %fd47, %fd45;
	st.global.f64 	[%rd6], %fd52;
	add.s64 	%rd92, %rd104, 2;
	and.b64  	%rd104, %rd92, 4294967295;
$L__BB0_10:
	and.b64  	%rd93, %rd24, 1;
	setp.eq.b64 	%p12, %rd93, 1;
	not.pred 	%p13, %p12;
	@%p13 bra 	$L__BB0_12;
	add.s64 	%rd94, %rd104, %rd5;
	shl.b64 	%rd95, %rd94, 3;
	add.s64 	%rd96, %rd2, %rd95;
	ld.global.f64 	%fd48, [%rd96];
	mad.lo.s64 	%rd97, %rd104, %rd29, %rd4;
	shl.b64 	%rd98, %rd97, 3;
	add.s64 	%rd99, %rd1, %rd98;
	ld.global.f64 	%fd49, [%rd99];
	fma.rn.f64 	%fd50, %fd48, %fd49, %fd52;
	st.global.f64 	[%rd6], %fd50;
$L__BB0_12:
	ret;

}


// ===== COMPILED SASS (sm_100) =====

	.target	sm_100

	.elftype	@"ET_EXEC"


//--------------------- .note.nv.tkinfo           --------------------------
	.section	.note.nv.tkinfo,"",@"SHT_NOTE"
	.sectionflags	@"SHF_NOTE_NV_TKINFO"
	.tkinfo
        /*0018*/ 	.word	0x00000002
        /*0030*/ 	.string	""
        /*0030*/ 	.string	"ptxas"
        /*0030*/ 	.string	"Cuda compilation tools, release 13.0, V13.0.88"
        /*0030*/ 	.string	"Build cuda_13.0.r13.0/compiler.36424714_0"
        /*0030*/ 	.string	"-arch sm_100 -m 64 "



//--------------------- .note.nv.cuinfo           --------------------------
	.section	.note.nv.cuinfo,"",@"SHT_NOTE"
	.sectionflags	@"SHF_NOTE_NV_CUINFO"
        /*0018*/ 	.short	0x0002
        /*001a*/ 	.short	0x0064
        /*001c*/ 	.short	0x0082
	.zero		2


//--------------------- .nv.info                  --------------------------
	.section	.nv.info,"",@"SHT_CUDA_INFO"
	.align	4


	//----- nvinfo : EIATTR_REGCOUNT
	.align		4
        /*0000*/ 	.byte	0x04, 0x2f
        /*0002*/ 	.short	(.L_1 - .L_0)
	.align		4
.L_0:
        /*0004*/ 	.word	index@(_Z6matmulPdS_S_mmm)
        /*0008*/ 	.word	0x0000001f


	//----- nvinfo : EIATTR_FRAME_SIZE
	.align		4
.L_1:
        /*000c*/ 	.byte	0x04, 0x11
        /*000e*/ 	.short	(.L_3 - .L_2)
	.align		4
.L_2:
        /*0010*/ 	.word	index@(_Z6matmulPdS_S_mmm)
        /*0014*/ 	.word	0x00000000


	//----- nvinfo : EIATTR_MIN_STACK_SIZE
	.align		4
.L_3:
        /*0018*/ 	.byte	0x04, 0x12
        /*001a*/ 	.short	(.L_5 - .L_4)
	.align		4
.L_4:
        /*001c*/ 	.word	index@(_Z6matmulPdS_S_mmm)
        /*0020*/ 	.word	0x00000000
.L_5:


//--------------------- .nv.compat                --------------------------
	.section	.nv.compat,"",@"SHT_CUDA_COMPAT_INFO"
	.align	4
        /*0000*/ 	.byte	0x02, 0x09, 0x00, 0x00, 0x02, 0x02, 0x01, 0x00, 0x02, 0x05, 0x05, 0x00, 0x03, 0x07, 0x01, 0x01
        /*0010*/ 	.byte	0x02, 0x03, 0x00, 0x00, 0x02, 0x06, 0x01, 0x00, 0x04, 0x0b, 0x08, 0x00, 0x01, 0x00, 0x00, 0x00
        /*0020*/ 	.byte	0x00, 0x00, 0x00, 0x00


//--------------------- .nv.info._Z6matmulPdS_S_mmm --------------------------
	.section	.nv.info._Z6matmulPdS_S_mmm,"",@"SHT_CUDA_INFO"
	.sectionflags	@""
	.align	4


	//----- nvinfo : EIATTR_CUDA_API_VERSION
	.align		4
        /*0000*/ 	.byte	0x04, 0x37
        /*0002*/ 	.short	(.L_7 - .L_6)
.L_6:
        /*0004*/ 	.word	0x00000082


	//----- nvinfo : EIATTR_KPARAM_INFO
	.align		4
.L_7:
        /*0008*/ 	.byte	0x04, 0x17
        /*000a*/ 	.short	(.L_9 - .L_8)
.L_8:
        /*000c*/ 	.word	0x00000000
        /*0010*/ 	.short	0x0005
        /*0012*/ 	.short	0x0028
        /*0014*/ 	.byte	0x00, 0xf0, 0x21, 0x00


	//----- nvinfo : EIATTR_KPARAM_INFO
	.align		4
.L_9:
        /*0018*/ 	.byte	0x04, 0x17
        /*001a*/ 	.short	(.L_11 - .L_10)
.L_10:
        /*001c*/ 	.word	0x00000000
        /*0020*/ 	.short	0x0004
        /*0022*/ 	.short	0x0020
        /*0024*/ 	.byte	0x00, 0xf0, 0x21, 0x00


	//----- nvinfo : EIATTR_KPARAM_INFO
	.align		4
.L_11:
        /*0028*/ 	.byte	0x04, 0x17
        /*002a*/ 	.short	(.L_13 - .L_12)
.L_12:
        /*002c*/ 	.word	0x00000000
        /*0030*/ 	.short	0x0003
        /*0032*/ 	.short	0x0018
        /*0034*/ 	.byte	0x00, 0xf0, 0x21, 0x00


	//----- nvinfo : EIATTR_KPARAM_INFO
	.align		4
.L_13:
        /*0038*/ 	.byte	0x04, 0x17
        /*003a*/ 	.short	(.L_15 - .L_14)
.L_14:
        /*003c*/ 	.word	0x00000000
        /*0040*/ 	.short	0x0002
        /*0042*/ 	.short	0x0010
        /*0044*/ 	.byte	0x00, 0xf5, 0x21, 0x00


	//----- nvinfo : EIATTR_KPARAM_INFO
	.align		4
.L_15:
        /*0048*/ 	.byte	0x04, 0x17
        /*004a*/ 	.short	(.L_17 - .L_16)
.L_16:
        /*004c*/ 	.word	0x00000000
        /*0050*/ 	.short	0x0001
        /*0052*/ 	.short	0x0008
        /*0054*/ 	.byte	0x00, 0xf5, 0x21, 0x00


	//----- nvinfo : EIATTR_KPARAM_INFO
	.align		4
.L_17:
        /*0058*/ 	.byte	0x04, 0x17
        /*005a*/ 	.short	(.L_19 - .L_18)
.L_18:
        /*005c*/ 	.word	0x00000000
        /*0060*/ 	.short	0x0000
        /*0062*/ 	.short	0x0000
        /*0064*/ 	.byte	0x00, 0xf5, 0x21, 0x00


	//----- nvinfo : EIATTR_SPARSE_MMA_MASK
	.align		4
.L_19:
        /*0068*/ 	.byte	0x03, 0x50
        /*006a*/ 	.short	0x0000


	//----- nvinfo : EIATTR_MAXREG_COUNT
	.align		4
        /*006c*/ 	.byte	0x03, 0x1b
        /*006e*/ 	.short	0x00ff


	//----- nvinfo : EIATTR_MERCURY_ISA_VERSION
	.align		4
        /*0070*/ 	.byte	0x03, 0x5f
        /*0072*/ 	.short	0x0101


	//----- nvinfo : EIATTR_VRC_CTA_INIT_COUNT
	.align		4
        /*0074*/ 	.byte	0x02, 0x4a
	.zero		1
	.zero		1


	//----- nvinfo : EIATTR_EXIT_INSTR_OFFSETS
	.align		4
        /*0078*/ 	.byte	0x04, 0x1c
        /*007a*/ 	.short	(.L_21 - .L_20)


	//   ....[0]....
.L_20:
        /*007c*/ 	.word	0x00000130


	//   ....[1]....
        /*0080*/ 	.word	0x00000720


	//   ....[2]....
        /*0084*/ 	.word	0x00000b20


	//   ....[3]....
        /*0088*/ 	.word	0x00000d80


	//   ....[4]....
        /*008c*/ 	.word	0x00000e90


	//----- nvinfo : EIATTR_CBANK_PARAM_SIZE
	.align		4
.L_21:
        /*0090*/ 	.byte	0x03, 0x19
        /*0092*/ 	.short	0x0030


	//----- nvinfo : EIATTR_PARAM_CBANK
	.align		4
        /*0094*/ 	.byte	0x04, 0x0a
        /*0096*/ 	.short	(.L_23 - .L_22)
	.align		4
.L_22:
        /*0098*/ 	.word	index@(.nv.constant0._Z6matmulPdS_S_mmm)
        /*009c*/ 	.short	0x0380
        /*009e*/ 	.short	0x0030


	//----- nvinfo : EIATTR_SW_WAR
	.align		4
.L_23:
        /*00a0*/ 	.byte	0x04, 0x36
        /*00a2*/ 	.short	(.L_25 - .L_24)
.L_24:
        /*00a4*/ 	.word	0x00000008
.L_25:


//--------------------- .nv.callgraph             --------------------------
	.section	.nv.callgraph,"",@"SHT_CUDA_CALLGRAPH"
	.align	4
	.sectionentsize	8
	.align		4
        /*0000*/ 	.word	0x00000000
	.align		4
        /*0004*/ 	.word	0xffffffff
	.align		4
        /*0008*/ 	.word	0x00000000
	.align		4
        /*000c*/ 	.word	0xfffffffe
	.align		4
        /*0010*/ 	.word	0x00000000
	.align		4
        /*0014*/ 	.word	0xfffffffd
	.align		4
        /*0018*/ 	.word	0x00000000
	.align		4
        /*001c*/ 	.word	0xfffffffc


//--------------------- .text._Z6matmulPdS_S_mmm  --------------------------
	.section	.text._Z6matmulPdS_S_mmm,"ax",@progbits
	.align	128
        .global         _Z6matmulPdS_S_mmm
        .type           _Z6matmulPdS_S_mmm,@function
        .size           _Z6matmulPdS_S_mmm,(.L_x_5 - _Z6matmulPdS_S_mmm)
        .other          _Z6matmulPdS_S_mmm,@"STO_CUDA_ENTRY STV_DEFAULT"
_Z6matmulPdS_S_mmm:
.text._Z6matmulPdS_S_mmm:
[----:B------:R-:W-:Y:S01]  /*0000*/  LDC R1, c[0x0][0x37c] ;  /* 0x0000df00ff017b82 */ /* 0x000fe20000000800 */
[----:B------:R-:W0:Y:S01]  /*0010*/  S2R R10, SR_CTAID.Y ;  /* 0x00000000000a7919 */ /* 0x000e220000002600 */
[----:B------:R-:W1:Y:S06]  /*0020*/  LDCU UR4, c[0x0][0x360] ;  /* 0x00006c00ff0477ac */ /* 0x000e6c0008000800 */
[----:B------:R-:W2:Y:S01]  /*0030*/  LDC.64 R14, c[0x0][0x3a8] ;  /* 0x0000ea00ff0e7b82 */ /* 0x000ea20000000a00 */
[----:B------:R-:W0:Y:S01]  /*0040*/  S2R R11, SR_TID.Y ;  /* 0x00000000000b7919 */ /* 0x000e220000002200 */
[----:B------:R-:W0:Y:S01]  /*0050*/  LDCU UR5, c[0x0][0x364] ;  /* 0x00006c80ff0577ac */ /* 0x000e220008000800 */
[----:B------:R-:W1:Y:S01]  /*0060*/  S2R R7, SR_CTAID.X ;  /* 0x0000000000077919 */ /* 0x000e620000002500 */
[----:B------:R-:W3:Y:S04]  /*0070*/  LDCU.64 UR6, c[0x0][0x398] ;  /* 0x00007300ff0677ac */ /* 0x000ee80008000a00 */
[----:B------:R-:W4:Y:S01]  /*0080*/  LDC.64 R12, c[0x0][0x3a0] ;  /* 0x0000e800ff0c7b82 */ /* 0x000f220000000a00 */
[----:B------:R-:W1:Y:S01]  /*0090*/  S2R R0, SR_TID.X ;  /* 0x0000000000007919 */ /* 0x000e620000002100 */
[----:B----4-:R-:W-:Y:S01]  /*00a0*/  ISETP.EQ.U32.AND P0, PT, R12, RZ, PT ;  /* 0x000000ff0c00720c */ /* 0x010fe20003f02070 */
[----:B0-----:R-:W-:-:S05]  /*00b0*/  IMAD R10, R10, UR5, R11 ;  /* 0x000000050a0a7c24 */ /* 0x001fca000f8e020b */
[----:B--2---:R-:W-:Y:S01]  /*00c0*/  ISETP.GE.U32.AND P2, PT, R10, R14, PT ;  /* 0x0000000e0a00720c */ /* 0x004fe20003f46070 */
[----:B-1----:R-:W-:-:S03]  /*00d0*/  IMAD R7, R7, UR4, R0 ;  /* 0x0000000407077c24 */ /* 0x002fc6000f8e0200 */
[----:B------:R-:W-:Y:S02]  /*00e0*/  ISETP.GE.U32.AND.EX P2, PT, RZ, R15, PT, P2 ;  /* 0x0000000fff00720c */ /* 0x000fe40003f46120 */
[----:B---3--:R-:W-:Y:S02]  /*00f0*/  ISETP.GE.U32.AND P1, PT, R7, UR6, PT ;  /* 0x0000000607007c0c */ /* 0x008fe4000bf26070 */
[----:B------:R-:W-:-:S04]  /*0100*/  SHF.R.S32.HI R5, RZ, 0x1f, R7 ;  /* 0x0000001fff057819 */ /* 0x000fc80000011407 */
[----:B------:R-:W-:-:S04]  /*0110*/  ISETP.GE.U32.OR.EX P1, PT, R5, UR7, P2, P1 ;  /* 0x0000000705007c0c */ /* 0x000fc80009726510 */
[----:B------:R-:W-:-:S13]  /*0120*/  ISETP.EQ.OR.EX P0, PT, R13, RZ, P1, P0 ;  /* 0x000000ff0d00720c */ /* 0x000fda0000f02700 */
[----:B------:R-:W-:Y:S05]  /*0130*/  @P0 EXIT ;  /* 0x000000000000094d */ /* 0x000fea0003800000 */
[----:B------:R-:W0:Y:S01]  /*0140*/  LDCU.64 UR4, c[0x0][0x380] ;  /* 0x00007000ff0477ac */ /* 0x000e220008000a00 */
[----:B------:R-:W-:Y:S01]  /*0150*/  IADD3 R4, P1, PT, R12, -0x1, RZ ;  /* 0xffffffff0c047810 */ /* 0x000fe20007f3e0ff */
[-C--:B------:R-:W-:Y:S01]  /*0160*/  IMAD R0, R5, R14.reuse, RZ ;  /* 0x0000000e05007224 */ /* 0x080fe200078e02ff */
[----:B------:R-:W1:Y:S01]  /*0170*/  LDCU.64 UR6, c[0x0][0x358] ;  /* 0x00006b00ff0677ac */ /* 0x000e620008000a00 */
[----:B------:R-:W-:Y:S01]  /*0180*/  IMAD.MOV.U32 R11, RZ, RZ, RZ ;  /* 0x000000ffff0b7224 */ /* 0x000fe200078e00ff */
[----:B------:R-:W-:Y:S01]  /*0190*/  ISETP.GE.U32.AND P0, PT, R4, 0x7, PT ;  /* 0x000000070400780c */ /* 0x000fe20003f06070 */
[----:B------:R-:W-:Y:S01]  /*01a0*/  IMAD R9, R7, R15, R0 ;  /* 0x0000000f07097224 */ /* 0x000fe200078e0200 */
[----:B------:R-:W-:Y:S01]  /*01b0*/  IADD3.X R4, PT, PT, R13, -0x1, RZ, P1, !PT ;  /* 0xffffffff0d047810 */ /* 0x000fe20000ffe4ff */
[----:B------:R-:W-:-:S03]  /*01c0*/  IMAD.WIDE.U32 R2, R7, R14, R10 ;  /* 0x0000000e07027225 */ /* 0x000fc600078e000a */
[----:B------:R-:W-:Y:S01]  /*01d0*/  ISETP.GE.U32.AND.EX P0, PT, R4, RZ, PT, P0 ;  /* 0x000000ff0400720c */ /* 0x000fe20003f06100 */
[----:B------:R-:W-:Y:S02]  /*01e0*/  IMAD.IADD R3, R3, 0x1, R9 ;  /* 0x0000000103037824 */ /* 0x000fe400078e0209 */
[----:B------:R-:W-:Y:S01]  /*01f0*/  IMAD R0, R5, R12, RZ ;  /* 0x0000000c05007224 */ /* 0x000fe200078e02ff */
[----:B0-----:R-:W-:-:S03]  /*0200*/  LEA R8, P1, R2, UR4, 0x3 ;  /* 0x0000000402087c11 */ /* 0x001fc6000f8218ff */
[C---:B------:R-:W-:Y:S01]  /*0210*/  IMAD R13, R7.reuse, R13, R0 ;  /* 0x0000000d070d7224 */ /* 0x040fe200078e0200 */
[----:B------:R-:W-:Y:S01]  /*0220*/  UMOV UR4, URZ ;  /* 0x000000ff00047c82 */ /* 0x000fe20008000000 */
[----:B------:R-:W-:Y:S01]  /*0230*/  IMAD.WIDE.U32 R6, R7, R12, RZ ;  /* 0x0000000c07067225 */ /* 0x000fe200078e00ff */
[----:B------:R-:W-:-:S03]  /*0240*/  LEA.HI.X R9, R2, UR5, R3, 0x3, P1 ;  /* 0x0000000502097c11 */ /* 0x000fc600088f1c03 */
[----:B------:R-:W-:Y:S02]  /*0250*/  IMAD.MOV.U32 R0, RZ, RZ, RZ ;  /* 0x000000ffff007224 */ /* 0x000fe400078e00ff */
[----:B-1----:R0:W5:Y:S01]  /*0260*/  LDG.E.64 R20, desc[UR6][R8.64] ;  /* 0x0000000608147981 */ /* 0x002162000c1e1b00 */
[----:B------:R-:W-:Y:S01]  /*0270*/  IMAD.IADD R2, R7, 0x1, R13 ;  /* 0x0000000107027824 */ /* 0x000fe200078e020d */
[----:B------:R-:W-:Y:S06]  /*0280*/  @!P0 BRA `(.L_x_0) ;  /* 0x0000000400188947 */ /* 0x000fec0003800000 */
[----:B------:R-:W1:Y:S01]  /*0290*/  LDCU.64 UR8, c[0x0][0x390] ;  /* 0x00007200ff0877ac */ /* 0x000e620008000a00 */
[----:B------:R-:W-:Y:S01]  /*02a0*/  LOP3.LUT R0, R12, 0xfffffff8, RZ, 0xc0, !PT ;  /* 0xfffffff80c007812 */ /* 0x000fe200078ec0ff */
[C---:B------:R-:W-:Y:S01]  /*02b0*/  IMAD.SHL.U32 R27, R14.reuse, 0x8, RZ ;  /* 0x000000080e1b7824 */ /* 0x040fe200078e00ff */
[C-C-:B------:R-:W-:Y:S01]  /*02c0*/  SHF.L.U64.HI R13, R14.reuse, 0x3, R15.reuse ;  /* 0x000000030e0d7819 */ /* 0x140fe2000001020f */
[----:B------:R-:W2:Y:S01]  /*02d0*/  LDCU.64 UR10, c[0x0][0x388] ;  /* 0x00007100ff0a77ac */ /* 0x000ea20008000a00 */
[----:B------:R-:W-:Y:S01]  /*02e0*/  SHF.L.U64.HI R26, R14, 0x6, R15 ;  /* 0x000000060e1a7819 */ /* 0x000fe2000001020f */
[----:B------:R-:W-:Y:S01]  /*02f0*/  IMAD.MOV.U32 R3, RZ, RZ, R0 ;  /* 0x000000ffff037224 */ /* 0x000fe200078e0000 */
[----:B------:R-:W3:Y:S01]  /*0300*/  LDCU UR4, c[0x0][0x3a4] ;  /* 0x00007480ff0477ac */ /* 0x000ee20008000800 */
[----:B-1----:R-:W-:Y:S02]  /*0310*/  LEA R4, P0, R10, UR8, 0x3 ;  /* 0x000000080a047c11 */ /* 0x002fe4000f8018ff */
[----:B--2---:R-:W-:-:S02]  /*0320*/  LEA R16, P1, R6, UR10, 0x3 ;  /* 0x0000000a06107c11 */ /* 0x004fc4000f8218ff */
[----:B------:R-:W-:Y:S02]  /*0330*/  LEA.HI.X R5, R10, UR9, RZ, 0x3, P0 ;  /* 0x000000090a057c11 */ /* 0x000fe400080f1cff */
[----:B------:R-:W-:Y:S01]  /*0340*/  LEA.HI.X R17, R6, UR11, R2, 0x3, P1 ;  /* 0x0000000b06117c11 */ /* 0x000fe200088f1c02 */
[----:B---3--:R-:W-:Y:S01]  /*0350*/  IMAD.U32 R28, RZ, RZ, UR4 ;  /* 0x00000004ff1c7e24 */ /* 0x008fe2000f8e00ff */
[----:B------:R-:W-:-:S05]  /*0360*/  IADD3 R16, P0, PT, R16, 0x20, RZ ;  /* 0x0000002010107810 */ /* 0x000fca0007f1e0ff */
[----:B------:R-:W-:-:S08]  /*0370*/  IMAD.X R17, RZ, RZ, R17, P0 ;  /* 0x000000ffff117224 */ /* 0x000fd000000e0611 */
.L_x_1:
[----:B--2---:R-:W2:Y:S04]  /*0380*/  LDG.E.64 R24, desc[UR6][R4.64] ;  /* 0x0000000604187981 */ /* 0x004ea8000c1e1b00 */
[----:B------:R-:W2:Y:S02]  /*0390*/  LDG.E.64 R18, desc[UR6][R16.64+-0x20] ;  /* 0xffffe00610127981 */ /* 0x000ea4000c1e1b00 */
[----:B--2--5:R-:W-:Y:S01]  /*03a0*/  DFMA R24, R18, R24, R20 ;  /* 0x000000181218722b */ /* 0x024fe20000000014 */
[----:B------:R-:W-:-:S05]  /*03b0*/  IADD3 R18, P0, PT, R4, R27, RZ ;  /* 0x0000001b04127210 */ /* 0x000fca0007f1e0ff */
[----:B------:R-:W-:Y:S01]  /*03c0*/  IMAD.X R19, R5, 0x1, R13, P0 ;  /* 0x0000000105137824 */ /* 0x000fe200000e060d */
[----:B------:R1:W-:Y:S04]  /*03d0*/  STG.E.64 desc[UR6][R8.64], R24 ;  /* 0x0000001808007986 */ /* 0x0003e8000c101b06 */
[----:B------:R-:W2:Y:S04]  /*03e0*/  LDG.E.64 R22, desc[UR6][R18.64] ;  /* 0x0000000612167981 */ /* 0x000ea8000c1e1b00 */
[----:B------:R-:W2:Y:S02]  /*03f0*/  LDG.E.64 R20, desc[UR6][R16.64+-0x18] ;  /* 0xffffe80610147981 */ /* 0x000ea4000c1e1b00 */
[----:B--2---:R-:W-:Y:S01]  /*0400*/  DFMA R22, R20, R22, R24 ;  /* 0x000000161416722b */ /* 0x004fe20000000018 */
[----:B------:R-:W-:-:S05]  /*0410*/  IADD3 R20, P0, PT, R18, R27, RZ ;  /* 0x0000001b12147210 */ /* 0x000fca0007f1e0ff */
[----:B------:R-:W-:Y:S01]  /*0420*/  IMAD.X R21, R19, 0x1, R13, P0 ;  /* 0x0000000113157824 */ /* 0x000fe200000e060d */
[----:B------:R2:W-:Y:S04]  /*0430*/  STG.E.64 desc[UR6][R8.64], R22 ;  /* 0x0000001608007986 */ /* 0x0005e8000c101b06 */
[----:B-1----:R1:W3:Y:S04]  /*0440*/  LDG.E.64 R24, desc[UR6][R20.64] ;  /* 0x0000000614187981 */ /* 0x0022e8000c1e1b00 */
[----:B------:R-:W3:Y:S01]  /*0450*/  LDG.E.64 R18, desc[UR6][R16.64+-0x10] ;  /* 0xfffff00610127981 */ /* 0x000ee2000c1e1b00 */
[----:B-1----:R-:W-:-:S05]  /*0460*/  IADD3 R20, P0, PT, R20, R27, RZ ;  /* 0x0000001b14147210 */ /* 0x002fca0007f1e0ff */
[----:B------:R-:W-:Y:S01]  /*0470*/  IMAD.X R21, R21, 0x1, R13, P0 ;  /* 0x0000000115157824 */ /* 0x000fe200000e060d */
[----:B---3--:R-:W-:-:S07]  /*0480*/  DFMA R24, R18, R24, R22 ;  /* 0x000000181218722b */ /* 0x008fce0000000016 */
[----:B------:R1:W-:Y:S04]  /*0490*/  STG.E.64 desc[UR6][R8.64], R24 ;  /* 0x0000001808007986 */ /* 0x0003e8000c101b06 */
[----:B--2---:R-:W2:Y:S04]  /*04a0*/  LDG.E.64 R22, desc[UR6][R20.64] ;  /* 0x0000000614167981 */ /* 0x004ea8000c1e1b00 */
[----:B------:R-:W2:Y:S02]  /*04b0*/  LDG.E.64 R18, desc[UR6][R16.64+-0x8] ;  /* 0xfffff80610127981 */ /* 0x000ea4000c1e1b00 */
[----:B--2---:R-:W-:Y:S01]  /*04c0*/  DFMA R22, R18, R22, R24 ;  /* 0x000000161216722b */ /* 0x004fe20000000018 */
[----:B------:R-:W-:-:S05]  /*04d0*/  IADD3 R18, P0, PT, R20, R27, RZ ;  /* 0x0000001b14127210 */ /* 0x000fca0007f1e0ff */
[----:B------:R-:W-:Y:S01]  /*04e0*/  IMAD.X R19, R21, 0x1, R13, P0 ;  /* 0x0000000115137824 */ /* 0x000fe200000e060d */
[----:B------:R2:W-:Y:S04]  /*04f0*/  STG.E.64 desc[UR6][R8.64], R22 ;  /* 0x0000001608007986 */ /* 0x0005e8000c101b06 */
[----:B-1----:R-:W3:Y:S04]  /*0500*/  LDG.E.64 R24, desc[UR6][R18.64] ;  /* 0x0000000612187981 */ /* 0x002ee8000c1e1b00 */
[----:B------:R-:W3:Y:S02]  /*0510*/  LDG.E.64 R20, desc[UR6][R16.64] ;  /* 0x0000000610147981 */ /* 0x000ee4000c1e1b00 */
[----:B---3--:R-:W-:Y:S01]  /*0520*/  DFMA R24, R20, R24, R22 ;  /* 0x000000181418722b */ /* 0x008fe20000000016 */
[----:B--2---:R-:W-:-:S05]  /*0530*/  IADD3 R22, P0, PT, R18, R27, RZ ;  /* 0x0000001b12167210 */ /* 0x004fca0007f1e0ff */
        /* <DEDUP_REMOVED lines=8> */
[----:B------:R-:W3:Y:S04]  /*05c0*/  LDG.E.64 R22, desc[UR6][R20.64] ;  /* 0x0000000614167981 */ /* 0x000ee8000c1e1b00 */
[----:B-1----:R-:W3:Y:S02]  /*05d0*/  LDG.E.64 R24, desc[UR6][R16.64+0x10] ;  /* 0x0000100610187981 */ /* 0x002ee4000c1e1b00 */
[----:B---3--:R-:W-:Y:S01]  /*05e0*/  DFMA R22, R24, R22, R18 ;  /* 0x000000161816722b */ /* 0x008fe20000000012 */
[----:B------:R-:W-:-:S05]  /*05f0*/  IADD3 R24, P0, PT, R20, R27, RZ ;  /* 0x0000001b14187210 */ /* 0x000fca0007f1e0ff */
[----:B------:R-:W-:Y:S01]  /*0600*/  IMAD.X R25, R21, 0x1, R13, P0 ;  /* 0x0000000115197824 */ /* 0x000fe200000e060d */
[----:B------:R2:W-:Y:S04]  /*0610*/  STG.E.64 desc[UR6][R8.64], R22 ;  /* 0x0000001608007986 */ /* 0x0005e8000c101b06 */
[----:B------:R1:W3:Y:S04]  /*0620*/  LDG.E.64 R20, desc[UR6][R16.64+0x18] ;  /* 0x0000180610147981 */ /* 0x0002e8000c1e1b00 */
[----:B------:R-:W3:Y:S01]  /*0630*/  LDG.E.64 R24, desc[UR6][R24.64] ;  /* 0x0000000618187981 */ /* 0x000ee2000c1e1b00 */
[----:B------:R-:W-:-:S04]  /*0640*/  IADD3 R3, P0, PT, R3, -0x8, RZ ;  /* 0xfffffff803037810 */ /* 0x000fc80007f1e0ff */
[----:B------:R-:W-:Y:S02]  /*0650*/  IADD3.X R28, PT, PT, R28, -0x1, RZ, P0, !PT ;  /* 0xffffffff1c1c7810 */ /* 0x000fe400007fe4ff */
[----:B------:R-:W-:-:S04]  /*0660*/  ISETP.NE.U32.AND P0, PT, R3, RZ, PT ;  /* 0x000000ff0300720c */ /* 0x000fc80003f05070 */
[----:B------:R-:W-:Y:S02]  /*0670*/  ISETP.NE.AND.EX P0, PT, R28, RZ, PT, P0 ;  /* 0x000000ff1c00720c */ /* 0x000fe40003f05300 */
[----:B------:R-:W-:Y:S02]  /*0680*/  LEA R4, P1, R14, R4, 0x6 ;  /* 0x000000040e047211 */ /* 0x000fe400078230ff */
[----:B-1----:R-:W-:-:S03]  /*0690*/  IADD3 R16, P2, PT, R16, 0x40, RZ ;  /* 0x0000004010107810 */ /* 0x002fc60007f5e0ff */
[----:B------:R-:W-:Y:S02]  /*06a0*/  IMAD.X R5, R5, 0x1, R26, P1 ;  /* 0x0000000105057824 */ /* 0x000fe400008e061a */
[----:B------:R-:W-:Y:S01]  /*06b0*/  IMAD.X R17, RZ, RZ, R17, P2 ;  /* 0x000000ffff117224 */ /* 0x000fe200010e0611 */
[----:B---3--:R-:W-:-:S07]  /*06c0*/  DFMA R20, R20, R24, R22 ;  /* 0x000000181414722b */ /* 0x008fce0000000016 */
[----:B------:R2:W-:Y:S01]  /*06d0*/  STG.E.64 desc[UR6][R8.64], R20 ;  /* 0x0000001408007986 */ /* 0x0005e2000c101b06 */
[----:B------:R-:W-:Y:S05]  /*06e0*/  @P0 BRA `(.L_x_1) ;  /* 0xfffffffc00240947 */ /* 0x000fea000383ffff */
.L_x_0:
[----:B------:R-:W-:-:S04]  /*06f0*/  LOP3.LUT R4, R12, 0x7, RZ, 0xc0, !PT ;  /* 0x000000070c047812 */ /* 0x000fc800078ec0ff */
[----:B------:R-:W-:-:S04]  /*0700*/  ISETP.NE.U32.AND P0, PT, R4, RZ, PT ;  /* 0x000000ff0400720c */ /* 0x000fc80003f05070 */
[----:B------:R-:W-:-:S13]  /*0710*/  ISETP.NE.AND.EX P0, PT, RZ, RZ, PT, P0 ;  /* 0x000000ffff00720c */ /* 0x000fda0003f05300 */
[----:B------:R-:W-:Y:S05]  /*0720*/  @!P0 EXIT ;  /* 0x000000000000894d */ /* 0x000fea0003800000 */
[----:B------:R-:W-:Y:S02]  /*0730*/  ISETP.GE.U32.AND P1, PT, R4, 0x4, PT ;  /* 0x000000040400780c */ /* 0x000fe40003f26070 */
[----:B------:R-:W-:Y:S02]  /*0740*/  LOP3.LUT R3, R12, 0x3, RZ, 0xc0, !PT ;  /* 0x000000030c037812 */ /* 0x000fe400078ec0ff */
[----:B------:R-:W-:Y:S02]  /*0750*/  ISETP.GE.U32.AND.EX P1, PT, RZ, RZ, PT, P1 ;  /* 0x000000ffff00720c */ /* 0x000fe40003f26110 */
[----:B------:R-:W-:-:S04]  /*0760*/  ISETP.NE.U32.AND P0, PT, R3, RZ, PT ;  /* 0x000000ff0300720c */ /* 0x000fc80003f05070 */
[----:B------:R-:W-:-:S07]  /*0770*/  ISETP.NE.AND.EX P0, PT, RZ, RZ, PT, P0 ;  /* 0x000000ffff00720c */ /* 0x000fce0003f05300 */
[----:B------:R-:W-:Y:S06]  /*0780*/  @!P1 BRA `(.L_x_2) ;  /* 0x0000000000e49947 */ /* 0x000fec0003800000 */
[----:B------:R-:W2:Y:S01]  /*0790*/  LDCU.64 UR10, c[0x0][0x390] ;  /* 0x00007200ff0a77ac */ /* 0x000ea20008000a00 */
[----:B------:R-:W-:Y:S01]  /*07a0*/  IMAD R16, R14, UR4, RZ ;  /* 0x000000040e107c24 */ /* 0x000fe2000f8e02ff */
[C---:B------:R-:W-:Y:S01]  /*07b0*/  IADD3 R13, P2, PT, R0.reuse, R6, RZ ;  /* 0x00000006000d7210 */ /* 0x040fe20007f5e0ff */
[C---:B------:R-:W-:Y:S01]  /*07c0*/  IMAD.WIDE.U32 R4, R0.reuse, R14, R10 ;  /* 0x0000000e00047225 */ /* 0x040fe200078e000a */
[----:B------:R-:W1:Y:S03]  /*07d0*/  LDCU.64 UR8, c[0x0][0x388] ;  /* 0x00007100ff0877ac */ /* 0x000e660008000a00 */
[----:B------:R-:W-:Y:S01]  /*07e0*/  IMAD R17, R0, R15, R16 ;  /* 0x0000000f00117224 */ /* 0x000fe200078e0210 */
[----:B------:R-:W-:-:S03]  /*07f0*/  IADD3.X R16, PT, PT, R2, UR4, RZ, P2, !PT ;  /* 0x0000000402107c10 */ /* 0x000fc600097fe4ff */
[----:B------:R-:W-:Y:S01]  /*0800*/  IMAD.IADD R5, R5, 0x1, R17 ;  /* 0x0000000105057824 */ /* 0x000fe200078e0211 */
[C---:B--2---:R-:W-:Y:S02]  /*0810*/  LEA R22, P1, R4.reuse, UR10, 0x3 ;  /* 0x0000000a04167c11 */ /* 0x044fe4000f8218ff */
[C---:B-1----:R-:W-:Y:S02]  /*0820*/  LEA R26, P2, R13.reuse, UR8, 0x3 ;  /* 0x000000080d1a7c11 */ /* 0x042fe4000f8418ff */
[----:B------:R-:W-:Y:S02]  /*0830*/  LEA.HI.X R23, R4, UR11, R5, 0x3, P1 ;  /* 0x0000000b04177c11 */ /* 0x000fe400088f1c05 */
[----:B------:R-:W-:-:S04]  /*0840*/  LEA.HI.X R27, R13, UR9, R16, 0x3, P2 ;  /* 0x000000090d1b7c11 */ /* 0x000fc800090f1c10 */
[----:B------:R-:W2:Y:S04]  /*0850*/  LDG.E.64 R22, desc[UR6][R22.64] ;  /* 0x0000000616167981 */ /* 0x000ea8000c1e1b00 */
[----:B------:R-:W2:Y:S01]  /*0860*/  LDG.E.64 R4, desc[UR6][R26.64] ;  /* 0x000000061a047981 */ /* 0x000ea2000c1e1b00 */
[----:B------:R-:W-:-:S05]  /*0870*/  VIADD R13, R0, 0x1 ;  /* 0x00000001000d7836 */ /* 0x000fca0000000000 */
[C---:B------:R-:W-:Y:S01]  /*0880*/  IADD3 R19, P1, PT, R13.reuse, R6, RZ ;  /* 0x000000060d137210 */ /* 0x040fe20007f3e0ff */
[----:B------:R-:W-:-:S04]  /*0890*/  IMAD.WIDE.U32 R16, R13, R14, R10 ;  /* 0x0000000e0d107225 */ /* 0x000fc800078e000a */
[----:B------:R-:W-:Y:S01]  /*08a0*/  IMAD.X R28, RZ, RZ, R2, P1 ;  /* 0x000000ffff1c7224 */ /* 0x000fe200008e0602 */
[----:B------:R-:W-:Y:S01]  /*08b0*/  LEA R24, P1, R19, UR8, 0x3 ;  /* 0x0000000813187c11 */ /* 0x000fe2000f8218ff */
[----:B------:R-:W-:Y:S01]  /*08c0*/  IMAD R13, R13, R15, R17 ;  /* 0x0000000f0d0d7224 */ /* 0x000fe200078e0211 */
[C---:B------:R-:W-:Y:S02]  /*08d0*/  LEA R18, P2, R16.reuse, UR10, 0x3 ;  /* 0x0000000a10127c11 */ /* 0x040fe4000f8418ff */
[----:B------:R-:W-:Y:S02]  /*08e0*/  LEA.HI.X R25, R19, UR9, R28, 0x3, P1 ;  /* 0x0000000913197c11 */ /* 0x000fe400088f1c1c */
[----:B------:R-:W-:Y:S01]  /*08f0*/  LEA.HI.X R19, R16, UR11, R13, 0x3, P2 ;  /* 0x0000000b10137c11 */ /* 0x000fe200090f1c0d */
[----:B--2--5:R-:W-:-:S07]  /*0900*/  DFMA R4, R4, R22, R20 ;  /* 0x000000160404722b */ /* 0x024fce0000000014 */
[----:B------:R1:W-:Y:S04]  /*0910*/  STG.E.64 desc[UR6][R8.64], R4 ;  /* 0x0000000408007986 */ /* 0x0003e8000c101b06 */
[----:B------:R-:W1:Y:S04]  /*0920*/  LDG.E.64 R20, desc[UR6][R24.64] ;  /* 0x0000000618147981 */ /* 0x000e68000c1e1b00 */
[----:B------:R-:W1:Y:S01]  /*0930*/  LDG.E.64 R18, desc[UR6][R18.64] ;  /* 0x0000000612127981 */ /* 0x000e62000c1e1b00 */
        /* <DEDUP_REMOVED lines=9> */
[----:B-1----:R-:W-:-:S07]  /*09d0*/  DFMA R4, R20, R18, R4 ;  /* 0x000000121404722b */ /* 0x002fce0000000004 */
[----:B------:R1:W-:Y:S04]  /*09e0*/  STG.E.64 desc[UR6][R8.64], R4 ;  /* 0x0000000408007986 */ /* 0x0003e8000c101b06 */
        /* <DEDUP_REMOVED lines=11> */
[----:B--2---:R-:W-:-:S07]  /*0aa0*/  DFMA R18, R18, R16, R4 ;  /* 0x000000101212722b */ /* 0x004fce0000000004 */
[----:B------:R1:W-:Y:S04]  /*0ab0*/  STG.E.64 desc[UR6][R8.64], R18 ;  /* 0x0000001208007986 */ /* 0x0003e8000c101b06 */
[----:B------:R-:W2:Y:S04]  /*0ac0*/  LDG.E.64 R24, desc[UR6][R24.64] ;  /* 0x0000000618187981 */ /* 0x000ea8000c1e1b00 */
[----:B------:R-:W2:Y:S01]  /*0ad0*/  LDG.E.64 R22, desc[UR6][R22.64] ;  /* 0x0000000616167981 */ /* 0x000ea2000c1e1b00 */
[----:B------:R-:W-:Y:S01]  /*0ae0*/  VIADD R0, R0, 0x4 ;  /* 0x0000000400007836 */ /* 0x000fe20000000000 */
[----:B------:R-:W-:Y:S01]  /*0af0*/  UMOV UR4, URZ ;  /* 0x000000ff00047c82 */ /* 0x000fe20008000000 */
[----:B--2---:R-:W-:-:S07]  /*0b00*/  DFMA R20, R24, R22, R18 ;  /* 0x000000161814722b */ /* 0x004fce0000000012 */
[----:B------:R1:W-:Y:S04]  /*0b10*/  STG.E.64 desc[UR6][R8.64], R20 ;  /* 0x0000001408007986 */ /* 0x0003e8000c101b06 */
.L_x_2:
[----:B------:R-:W-:Y:S05]  /*0b20*/  @!P0 EXIT ;  /* 0x000000000000894d */ /* 0x000fea0003800000 */
[----:B------:R-:W-:Y:S02]  /*0b30*/  ISETP.NE.U32.AND P1, PT, R3, 0x1, PT ;  /* 0x000000010300780c */ /* 0x000fe40003f25070 */
[----:B------:R-:W-:Y:S02]  /*0b40*/  LOP3.LUT R12, R12, 0x1, RZ, 0xc0, !PT ;  /* 0x000000010c0c7812 */ /* 0x000fe400078ec0ff */
[----:B------:R-:W-:Y:S02]  /*0b50*/  ISETP.NE.AND.EX P1, PT, RZ, RZ, PT, P1 ;  /* 0x000000ffff00720c */ /* 0x000fe40003f25310 */
[----:B------:R-:W-:-:S04]  /*0b60*/  ISETP.NE.U32.AND P0, PT, R12, 0x1, PT ;  /* 0x000000010c00780c */ /* 0x000fc80003f05070 */
[----:B------:R-:W-:-:S07]  /*0b70*/  ISETP.NE.U32.AND.EX P0, PT, RZ, RZ, PT, P0 ;  /* 0x000000ffff00720c */ /* 0x000fce0003f05100 */
[----:B------:R-:W-:Y:S06]  /*0b80*/  @!P1 BRA `(.L_x_3) ;  /* 0x00000000007c9947 */ /* 0x000fec0003800000 */
[----:B------:R-:W3:Y:S01]  /*0b90*/  LDCU.64 UR10, c[0x0][0x390] ;  /* 0x00007200ff0a77ac */ /* 0x000ee20008000a00 */
[----:B-1----:R-:W-:Y:S01]  /*0ba0*/  IMAD R4, R14, UR4, RZ ;  /* 0x000000040e047c24 */ /* 0x002fe2000f8e02ff */
[C---:B------:R-:W-:Y:S01]  /*0bb0*/  IADD3 R3, P2, PT, R0.reuse, R6, RZ ;  /* 0x0000000600037210 */ /* 0x040fe20007f5e0ff */
[----:B------:R-:W-:Y:S01]  /*0bc0*/  IMAD.WIDE.U32 R12, R0, R14, R10 ;  /* 0x0000000e000c7225 */ /* 0x000fe200078e000a */
[----:B------:R-:W1:Y:S02]  /*0bd0*/  LDCU.64 UR8, c[0x0][0x388] ;  /* 0x00007100ff0877ac */ /* 0x000e640008000a00 */
[----:B------:R-:W-:Y:S01]  /*0be0*/  IADD3.X R16, PT, PT, R2, UR4, RZ, P2, !PT ;  /* 0x0000000402107c10 */ /* 0x000fe200097fe4ff */
[----:B------:R-:W-:-:S04]  /*0bf0*/  IMAD R5, R0, R15, R4 ;  /* 0x0000000f00057224 */ /* 0x000fc800078e0204 */
[----:B------:R-:W-:Y:S01]  /*0c00*/  IMAD.IADD R5, R13, 0x1, R5 ;  /* 0x000000010d057824 */ /* 0x000fe200078e0205 */
[C---:B---3--:R-:W-:Y:S02]  /*0c10*/  LEA R4, P1, R12.reuse, UR10, 0x3 ;  /* 0x0000000a0c047c11 */ /* 0x048fe4000f8218ff */
[C---:B-1----:R-:W-:Y:S02]  /*0c20*/  LEA R24, P2, R3.reuse, UR8, 0x3 ;  /* 0x0000000803187c11 */ /* 0x042fe4000f8418ff */
[----:B------:R-:W-:Y:S02]  /*0c30*/  LEA.HI.X R5, R12, UR11, R5, 0x3, P1 ;  /* 0x0000000b0c057c11 */ /* 0x000fe400088f1c05 */
[----:B------:R-:W-:-:S04]  /*0c40*/  LEA.HI.X R25, R3, UR9, R16, 0x3, P2 ;  /* 0x0000000903197c11 */ /* 0x000fc800090f1c10 */
[----:B------:R-:W3:Y:S04]  /*0c50*/  LDG.E.64 R4, desc[UR6][R4.64] ;  /* 0x0000000604047981 */ /* 0x000ee8000c1e1b00 */
[----:B------:R-:W3:Y:S01]  /*0c60*/  LDG.E.64 R12, desc[UR6][R24.64] ;  /* 0x00000006180c7981 */ /* 0x000ee2000c1e1b00 */
[----:B------:R-:W-:-:S04]  /*0c70*/  VIADD R3, R0, 0x1 ;  /* 0x0000000100037836 */ /* 0x000fc80000000000 */
[C---:B------:R-:W-:Y:S01]  /*0c80*/  IMAD.WIDE.U32 R16, R3.reuse, R14, R10 ;  /* 0x0000000e03107225 */ /* 0x040fe200078e000a */
[----:B--2---:R-:W-:-:S03]  /*0c90*/  IADD3 R19, P1, PT, R3, R6, RZ ;  /* 0x0000000603137210 */ /* 0x004fc60007f3e0ff */
[----:B------:R-:W-:Y:S01]  /*0ca0*/  IMAD R3, R3, R15, R17 ;  /* 0x0000000f03037224 */ /* 0x000fe200078e0211 */
[C---:B------:R-:W-:Y:S01]  /*0cb0*/  LEA R22, P2, R16.reuse, UR10, 0x3 ;  /* 0x0000000a10167c11 */ /* 0x040fe2000f8418ff */
[----:B------:R-:W-:Y:S01]  /*0cc0*/  IMAD.X R26, RZ, RZ, R2, P1 ;  /* 0x000000ffff1a7224 */ /* 0x000fe200008e0602 */
[C---:B------:R-:W-:Y:S02]  /*0cd0*/  LEA R18, P1, R19.reuse, UR8, 0x3 ;  /* 0x0000000813127c11 */ /* 0x040fe4000f8218ff */
[----:B------:R-:W-:Y:S02]  /*0ce0*/  LEA.HI.X R23, R16, UR11, R3, 0x3, P2 ;  /* 0x0000000b10177c11 */ /* 0x000fe400090f1c03 */
[----:B------:R-:W-:Y:S01]  /*0cf0*/  LEA.HI.X R19, R19, UR9, R26, 0x3, P1 ;  /* 0x0000000913137c11 */ /* 0x000fe200088f1c1a */
[----:B---3-5:R-:W-:-:S07]  /*0d00*/  DFMA R12, R12, R4, R20 ;  /* 0x000000040c0c722b */ /* 0x028fce0000000014 */
[----:B------:R3:W-:Y:S04]  /*0d10*/  STG.E.64 desc[UR6][R8.64], R12 ;  /* 0x0000000c08007986 */ /* 0x0007e8000c101b06 */
[----:B------:R-:W2:Y:S04]  /*0d20*/  LDG.E.64 R18, desc[UR6][R18.64] ;  /* 0x0000000612127981 */ /* 0x000ea8000c1e1b00 */
[----:B------:R-:W2:Y:S01]  /*0d30*/  LDG.E.64 R22, desc[UR6][R22.64] ;  /* 0x0000000616167981 */ /* 0x000ea2000c1e1b00 */
[----:B------:R-:W-:Y:S01]  /*0d40*/  VIADD R0, R0, 0x2 ;  /* 0x0000000200007836 */ /* 0x000fe20000000000 */
[----:B------:R-:W-:Y:S01]  /*0d50*/  UMOV UR4, URZ ;  /* 0x000000ff00047c82 */ /* 0x000fe20008000000 */
[----:B--2---:R-:W-:-:S07]  /*0d60*/  DFMA R20, R18, R22, R12 ;  /* 0x000000161214722b */ /* 0x004fce000000000c */
[----:B------:R3:W-:Y:S04]  /*0d70*/  STG.E.64 desc[UR6][R8.64], R20 ;  /* 0x0000001408007986 */ /* 0x0007e8000c101b06 */
.L_x_3:
[----:B------:R-:W-:Y:S05]  /*0d80*/  @P0 EXIT ;  /* 0x000000000000094d */ /* 0x000fea0003800000 */
[----:B------:R-:W1:Y:S01]  /*0d90*/  LDCU.64 UR10, c[0x0][0x390] ;  /* 0x00007200ff0a77ac */ /* 0x000e620008000a00 */
[----:B------:R-:W-:Y:S01]  /*0da0*/  IMAD R3, R14, UR4, RZ ;  /* 0x000000040e037c24 */ /* 0x000fe2000f8e02ff */
[C---:B------:R-:W-:Y:S01]  /*0db0*/  IADD3 R7, P0, PT, R0.reuse, R6, RZ ;  /* 0x0000000600077210 */ /* 0x040fe20007f1e0ff */
[----:B------:R-:W-:Y:S01]  /*0dc0*/  IMAD.WIDE.U32 R10, R0, R14, R10 ;  /* 0x0000000e000a7225 */ /* 0x000fe200078e000a */
[----:B------:R-:W4:Y:S02]  /*0dd0*/  LDCU.64 UR8, c[0x0][0x388] ;  /* 0x00007100ff0877ac */ /* 0x000f240008000a00 */
[----:B------:R-:W-:Y:S01]  /*0de0*/  IADD3.X R2, PT, PT, R2, UR4, RZ, P0, !PT ;  /* 0x0000000402027c10 */ /* 0x000fe200087fe4ff */
[----:B------:R-:W-:-:S04]  /*0df0*/  IMAD R3, R0, R15, R3 ;  /* 0x0000000f00037224 */ /* 0x000fc800078e0203 */
[----:B------:R-:W-:Y:S01]  /*0e00*/  IMAD.IADD R3, R11, 0x1, R3 ;  /* 0x000000010b037824 */ /* 0x000fe200078e0203 */
[C---:B-1----:R-:W-:Y:S02]  /*0e10*/  LEA R4, P1, R10.reuse, UR10, 0x3 ;  /* 0x0000000a0a047c11 */ /* 0x042fe4000f8218ff */
[C---:B----4-:R-:W-:Y:S02]  /*0e20*/  LEA R6, P0, R7.reuse, UR8, 0x3 ;  /* 0x0000000807067c11 */ /* 0x050fe4000f8018ff */
[----:B------:R-:W-:Y:S02]  /*0e30*/  LEA.HI.X R5, R10, UR11, R3, 0x3, P1 ;  /* 0x0000000b0a057c11 */ /* 0x000fe400088f1c03 */
[----:B------:R-:W-:-:S04]  /*0e40*/  LEA.HI.X R7, R7, UR9, R2, 0x3, P0 ;  /* 0x0000000907077c11 */ /* 0x000fc800080f1c02 */
[----:B------:R-:W4:Y:S04]  /*0e50*/  LDG.E.64 R4, desc[UR6][R4.64] ;  /* 0x0000000604047981 */ /* 0x000f28000c1e1b00 */
[----:B------:R-:W4:Y:S02]  /*0e60*/  LDG.E.64 R2, desc[UR6][R6.64] ;  /* 0x0000000606027981 */ /* 0x000f24000c1e1b00 */
[----:B----45:R-:W-:-:S07]  /*0e70*/  DFMA R2, R2, R4, R20 ;  /* 0x000000040202722b */ /* 0x030fce0000000014 */
[----:B------:R-:W-:Y:S01]  /*0e80*/  STG.E.64 desc[UR6][R8.64], R2 ;  /* 0x0000000208007986 */ /* 0x000fe2000c101b06 */
[----:B------:R-:W-:Y:S05]  /*0e90*/  EXIT ;  /* 0x000000000000794d */ /* 0x000fea0003800000 */
.L_x_4:
[----:B------:R-:W-:-:S00]  /*0ea0*/  BRA `(.L_x_4) ;  /* 0xfffffffc00fc7947 */ /* 0x000fc0000383ffff */
[----:B------:R-:W-:-:S00]  /*0eb0*/  NOP ;  /* 0x0000000000007918 */ /* 0x000fc00000000000 */
        /* <DEDUP_REMOVED lines=12> */
.L_x_5:


//--------------------- .nv.shared.reserved.0     --------------------------
	.section	.nv.shared.reserved.0,"aw",@nobits
	.weak		__nv_reservedSMEM_offset_0_alias
	.size		__nv_reservedSMEM_offset_0_alias, 0, 64
	.other		__nv_reservedSMEM_offset_0_alias,@"STO_CUDA_RESERVED_SHARED STV_DEFAULT"
__nv_reservedSMEM_offset_0_alias:
	.zero		0
	.zero		64


//--------------------- .nv.constant0._Z6matmulPdS_S_mmm --------------------------
	.section	.nv.constant0._Z6matmulPdS_S_mmm,"a",@progbits
	.sectionflags	@""
	.align	4
.nv.constant0._Z6matmulPdS_S_mmm:
	.zero		944


//--------------------- SYMBOLS --------------------------

	.type		.nv.reservedSmem.offset0,@object
	.size		.nv.reservedSmem.offset0,0x4
